//
// Generated by NVIDIA NVVM Compiler
//
// Compiler Build ID: CL-36424714
// Cuda compilation tools, release 13.0, V13.0.88
// Based on NVVM 20.0.0
//

.version 9.0
.target sm_100
.address_size 64

	// .globl	_Z30ada_hgemm_m64n64k128_fp16_sm89P6__halfS0_S0_S0_jjj
.extern .shared .align 16 .b8 smem[];

.visible .entry _Z30ada_hgemm_m64n64k128_fp16_sm89P6__halfS0_S0_S0_jjj(
	.param .u64 .ptr .align 1 _Z30ada_hgemm_m64n64k128_fp16_sm89P6__halfS0_S0_S0_jjj_param_0,
	.param .u64 .ptr .align 1 _Z30ada_hgemm_m64n64k128_fp16_sm89P6__halfS0_S0_S0_jjj_param_1,
	.param .u64 .ptr .align 1 _Z30ada_hgemm_m64n64k128_fp16_sm89P6__halfS0_S0_S0_jjj_param_2,
	.param .u64 .ptr .align 1 _Z30ada_hgemm_m64n64k128_fp16_sm89P6__halfS0_S0_S0_jjj_param_3,
	.param .u32 _Z30ada_hgemm_m64n64k128_fp16_sm89P6__halfS0_S0_S0_jjj_param_4,
	.param .u32 _Z30ada_hgemm_m64n64k128_fp16_sm89P6__halfS0_S0_S0_jjj_param_5,
	.param .u32 _Z30ada_hgemm_m64n64k128_fp16_sm89P6__halfS0_S0_S0_jjj_param_6
)
{
	.reg .pred 	%p<2>;
	.reg .b16 	%rs<2>;
	.reg .b32 	%r<560>;
	.reg .b32 	%f<2>;
	.reg .b64 	%rd<158>;

	ld.param.u64 	%rd49, [_Z30ada_hgemm_m64n64k128_fp16_sm89P6__halfS0_S0_S0_jjj_param_0];
	ld.param.u64 	%rd50, [_Z30ada_hgemm_m64n64k128_fp16_sm89P6__halfS0_S0_S0_jjj_param_1];
	ld.param.u64 	%rd51, [_Z30ada_hgemm_m64n64k128_fp16_sm89P6__halfS0_S0_S0_jjj_param_3];
	ld.param.u32 	%r32, [_Z30ada_hgemm_m64n64k128_fp16_sm89P6__halfS0_S0_S0_jjj_param_5];
	mov.f32 	%f1, 0f00000000;
	// begin inline asm
	{  cvt.rn.f16.f32 %rs1, %f1;}

	// end inline asm
	mov.b32 	%r550, {%rs1, %rs1};
	mov.u32 	%r2, %tid.x;
	shr.u32 	%r3, %r2, 5;
	and.b32  	%r49, %r2, 31;
	mov.u32 	%r4, %ctaid.x;
	shl.b32 	%r50, %r4, 17;
	shl.b32 	%r51, %r2, 7;
	and.b32  	%r52, %r51, 129024;
	or.b32  	%r53, %r52, %r50;
	shl.b32 	%r54, %r2, 3;
	and.b32  	%r55, %r54, 120;
	or.b32  	%r559, %r53, %r55;
	mov.u32 	%r56, %ctaid.y;
	shl.b32 	%r6, %r56, 6;
	shl.b32 	%r57, %r2, 9;
	and.b32  	%r58, %r57, 520192;
	add.s32 	%r59, %r58, %r6;
	and.b32  	%r60, %r54, 56;
	or.b32  	%r558, %r59, %r60;
	shr.u32 	%r61, %r2, 4;
	mad.lo.s32 	%r62, %r61, 144, %r55;
	shr.u32 	%r63, %r2, 3;
	mad.lo.s32 	%r64, %r63, 80, %r60;
	mul.wide.u32 	%rd62, %r62, 2;
	mov.u32 	%r65, smem;
	cvt.u64.u32 	%rd63, %r65;
	cvta.shared.u64 	%rd64, %rd63;
	add.s64 	%rd52, %rd64, %rd62;
	// begin inline asm
	{.reg .u64 u64addr;
 cvta.to.shared.u64 u64addr, %rd52;
 cvt.u32.u64 %r33, u64addr;}

	// end inline asm
	mul.wide.u32 	%rd65, %r64, 2;
	add.s64 	%rd66, %rd64, 18432;
	add.s64 	%rd53, %rd66, %rd65;
	// begin inline asm
	{.reg .u64 u64addr;
 cvta.to.shared.u64 u64addr, %rd53;
 cvt.u32.u64 %r34, u64addr;}

	// end inline asm
	mul.wide.u32 	%rd67, %r559, 2;
	add.s64 	%rd54, %rd49, %rd67;
	mul.wide.u32 	%rd68, %r558, 2;
	add.s64 	%rd55, %rd50, %rd68;
	// begin inline asm
	cp.async.ca.shared.global.L2::256B [%r33], [%rd54], 16;
cp.async.ca.shared.global.L2::256B [%r34], [%rd55], 16;

	// end inline asm
	add.s64 	%rd56, %rd52, 9216;
	// begin inline asm
	{.reg .u64 u64addr;
 cvta.to.shared.u64 u64addr, %rd56;
 cvt.u32.u64 %r37, u64addr;}

	// end inline asm
	add.s64 	%rd57, %rd53, 10240;
	// begin inline asm
	{.reg .u64 u64addr;
 cvta.to.shared.u64 u64addr, %rd57;
 cvt.u32.u64 %r38, u64addr;}

	// end inline asm
	add.s64 	%rd58, %rd54, 131072;
	add.s64 	%rd59, %rd55, 524288;
	// begin inline asm
	cp.async.ca.shared.global.L2::256B [%r37], [%rd58], 16;
cp.async.ca.shared.global.L2::256B [%r38], [%rd59], 16;

	// end inline asm
	// begin inline asm
	cp.async.wait_all;

	// end inline asm
	bar.sync 	0;
	shr.u32 	%r66, %r2, 1;
	and.b32  	%r67, %r66, 48;
	add.s32 	%r68, %r67, %r49;
	mul.lo.s32 	%r69, %r68, 144;
	and.b32  	%r8, %r63, 112;
	mad.lo.s32 	%r70, %r49, 80, %r8;
	mul.wide.u32 	%rd69, %r69, 2;
	add.s64 	%rd60, %rd64, %rd69;
	// begin inline asm
	{.reg .u64 u64addr;
 cvta.to.shared.u64 u64addr, %rd60;
 cvt.u32.u64 %r41, u64addr;}

	// end inline asm
	mul.wide.u32 	%rd70, %r70, 2;
	add.s64 	%rd61, %rd66, %rd70;
	// begin inline asm
	{.reg .u64 u64addr;
 cvta.to.shared.u64 u64addr, %rd61;
 cvt.u32.u64 %r42, u64addr;}

	// end inline asm
	// begin inline asm
	ldmatrix.sync.aligned.m8n8.x2.shared.b16       {%r556,%r555}, [%r41];
ldmatrix.sync.aligned.m8n8.x1.trans.shared.b16 {%r554},    [%r42];

	// end inline asm
	add.s64 	%rd7, %rd61, 1280;
	add.s64 	%rd8, %rd60, 32;
	add.s64 	%rd9, %rd60, 48;
	add.s64 	%rd10, %rd61, 5120;
	add.s64 	%rd11, %rd60, 80;
	add.s64 	%rd12, %rd61, 6400;
	add.s64 	%rd13, %rd60, 96;
	add.s64 	%rd14, %rd61, 7680;
	add.s64 	%rd15, %rd60, 112;
	add.s64 	%rd16, %rd61, 8960;
	add.s64 	%rd17, %rd60, 128;
	add.s64 	%rd18, %rd61, 10240;
	add.s64 	%rd19, %rd60, 144;
	add.s64 	%rd20, %rd61, 11520;
	add.s64 	%rd21, %rd60, 160;
	add.s64 	%rd22, %rd61, 12800;
	add.s64 	%rd23, %rd60, 176;
	add.s64 	%rd24, %rd61, 14080;
	add.s64 	%rd25, %rd60, 192;
	add.s64 	%rd26, %rd61, 15360;
	add.s64 	%rd27, %rd60, 208;
	add.s64 	%rd28, %rd61, 16640;
	add.s64 	%rd29, %rd60, 224;
	add.s64 	%rd30, %rd61, 17920;
	add.s64 	%rd31, %rd60, 240;
	add.s64 	%rd32, %rd61, 19200;
	add.s64 	%rd33, %rd61, 16;
	add.s64 	%rd34, %rd61, 1296;
	add.s64 	%rd35, %rd61, 2576;
	add.s64 	%rd36, %rd61, 3856;
	add.s64 	%rd37, %rd61, 5136;
	add.s64 	%rd38, %rd61, 6416;
	add.s64 	%rd39, %rd61, 7696;
	add.s64 	%rd40, %rd61, 8976;
	add.s64 	%rd41, %rd61, 10256;
	add.s64 	%rd42, %rd61, 11536;
	add.s64 	%rd43, %rd61, 12816;
	add.s64 	%rd44, %rd61, 14096;
	add.s64 	%rd45, %rd61, 15376;
	add.s64 	%rd46, %rd61, 16656;
	add.s64 	%rd47, %rd61, 17936;
	add.s64 	%rd48, %rd61, 19216;
	mov.b32 	%r557, 0;
	mov.u32 	%r551, %r550;
	mov.u32 	%r552, %r550;
	mov.u32 	%r553, %r550;
$L__BB0_1:
	add.s32 	%r527, %r559, 128;
	and.b32  	%r22, %r527, 8388607;
	add.s32 	%r528, %r558, 524288;
	and.b32  	%r23, %r528, 8388607;
	// begin inline asm
	{.reg .u64 u64addr;
 cvta.to.shared.u64 u64addr, %rd52;
 cvt.u32.u64 %r71, u64addr;}

	// end inline asm
	// begin inline asm
	{.reg .u64 u64addr;
 cvta.to.shared.u64 u64addr, %rd53;
 cvt.u32.u64 %r72, u64addr;}

	// end inline asm
	shl.b32 	%r529, %r527, 1;
	cvt.u64.u32 	%rd143, %r529;
	and.b64  	%rd144, %rd143, 16777214;
	add.s64 	%rd73, %rd49, %rd144;
	shl.b32 	%r530, %r528, 1;
	cvt.u64.u32 	%rd145, %r530;
	and.b64  	%rd146, %rd145, 16777214;
	add.s64 	%rd74, %rd50, %rd146;
	// begin inline asm
	cp.async.ca.shared.global.L2::256B [%r71], [%rd73], 16;
cp.async.ca.shared.global.L2::256B [%r72], [%rd74], 16;

	// end inline asm
	// begin inline asm
	{.reg .u64 u64addr;
 cvta.to.shared.u64 u64addr, %rd56;
 cvt.u32.u64 %r75, u64addr;}

	// end inline asm
	// begin inline asm
	{.reg .u64 u64addr;
 cvta.to.shared.u64 u64addr, %rd57;
 cvt.u32.u64 %r76, u64addr;}

	// end inline asm
	shl.b32 	%r531, %r559, 1;
	add.s32 	%r532, %r531, 131328;
	cvt.u64.u32 	%rd147, %r532;
	and.b64  	%rd148, %rd147, 16777214;
	add.s64 	%rd77, %rd49, %rd148;
	shl.b32 	%r533, %r558, 1;
	add.s32 	%r534, %r533, 1572864;
	cvt.u64.u32 	%rd149, %r534;
	and.b64  	%rd150, %rd149, 16777214;
	add.s64 	%rd78, %rd50, %rd150;
	// begin inline asm
	cp.async.ca.shared.global.L2::256B [%r75], [%rd77], 16;
cp.async.ca.shared.global.L2::256B [%r76], [%rd78], 16;

	// end inline asm
	// begin inline asm
	mma.sync.aligned.m16n8k8.row.col.f16.f16.f16.f16 {%r79, %r80}, {%r556, %r555}, {%r554}, {%r553, %r552};

	// end inline asm
	add.s64 	%rd111, %rd60, 16;
	// begin inline asm
	{.reg .u64 u64addr;
 cvta.to.shared.u64 u64addr, %rd111;
 cvt.u32.u64 %r86, u64addr;}

	// end inline asm
	// begin inline asm
	ldmatrix.sync.aligned.m8n8.x2.shared.b16       {%r87, %r88}, [%r86];

	// end inline asm
	// begin inline asm
	{.reg .u64 u64addr;
 cvta.to.shared.u64 u64addr, %rd7;
 cvt.u32.u64 %r90, u64addr;}

	// end inline asm
	// begin inline asm
	ldmatrix.sync.aligned.m8n8.x1.trans.shared.b16 {%r91},     [%r90];

	// end inline asm
	// begin inline asm
	mma.sync.aligned.m16n8k8.row.col.f16.f16.f16.f16 {%r93, %r94}, {%r87, %r88}, {%r91}, {%r79, %r80};

	// end inline asm
	// begin inline asm
	{.reg .u64 u64addr;
 cvta.to.shared.u64 u64addr, %rd8;
 cvt.u32.u64 %r100, u64addr;}

	// end inline asm
	// begin inline asm
	ldmatrix.sync.aligned.m8n8.x2.shared.b16       {%r101, %r102}, [%r100];

	// end inline asm
	add.s64 	%rd82, %rd61, 2560;
	// begin inline asm
	{.reg .u64 u64addr;
 cvta.to.shared.u64 u64addr, %rd82;
 cvt.u32.u64 %r104, u64addr;}

	// end inline asm
	// begin inline asm
	ldmatrix.sync.aligned.m8n8.x1.trans.shared.b16 {%r105},     [%r104];

	// end inline asm
	// begin inline asm
	mma.sync.aligned.m16n8k8.row.col.f16.f16.f16.f16 {%r107, %r108}, {%r101, %r102}, {%r105}, {%r93, %r94};

	// end inline asm
	// begin inline asm
	{.reg .u64 u64addr;
 cvta.to.shared.u64 u64addr, %rd9;
 cvt.u32.u64 %r114, u64addr;}

	// end inline asm
	// begin inline asm
	ldmatrix.sync.aligned.m8n8.x2.shared.b16       {%r115, %r116}, [%r114];

	// end inline asm
	add.s64 	%rd84, %rd61, 3840;
	// begin inline asm
	{.reg .u64 u64addr;
 cvta.to.shared.u64 u64addr, %rd84;
 cvt.u32.u64 %r118, u64addr;}

	// end inline asm
	// begin inline asm
	ldmatrix.sync.aligned.m8n8.x1.trans.shared.b16 {%r119},     [%r118];

	// end inline asm
	// begin inline asm
	mma.sync.aligned.m16n8k8.row.col.f16.f16.f16.f16 {%r121, %r122}, {%r115, %r116}, {%r119}, {%r107, %r108};

	// end inline asm
	add.s64 	%rd117, %rd60, 64;
	// begin inline asm
	{.reg .u64 u64addr;
 cvta.to.shared.u64 u64addr, %rd117;
 cvt.u32.u64 %r128, u64addr;}

	// end inline asm
	// begin inline asm
	ldmatrix.sync.aligned.m8n8.x2.shared.b16       {%r129, %r130}, [%r128];

	// end inline asm
	// begin inline asm
	{.reg .u64 u64addr;
 cvta.to.shared.u64 u64addr, %rd10;
 cvt.u32.u64 %r132, u64addr;}

	// end inline asm
	// begin inline asm
	ldmatrix.sync.aligned.m8n8.x1.trans.shared.b16 {%r133},     [%r132];

	// end inline asm
	// begin inline asm
	mma.sync.aligned.m16n8k8.row.col.f16.f16.f16.f16 {%r135, %r136}, {%r129, %r130}, {%r133}, {%r121, %r122};

	// end inline asm
	// begin inline asm
	{.reg .u64 u64addr;
 cvta.to.shared.u64 u64addr, %rd11;
 cvt.u32.u64 %r142, u64addr;}

	// end inline asm
	// begin inline asm
	ldmatrix.sync.aligned.m8n8.x2.shared.b16       {%r143, %r144}, [%r142];

	// end inline asm
	// begin inline asm
	{.reg .u64 u64addr;
 cvta.to.shared.u64 u64addr, %rd12;
 cvt.u32.u64 %r146, u64addr;}

	// end inline asm
	// begin inline asm
	ldmatrix.sync.aligned.m8n8.x1.trans.shared.b16 {%r147},     [%r146];

	// end inline asm
	// begin inline asm
	mma.sync.aligned.m16n8k8.row.col.f16.f16.f16.f16 {%r149, %r150}, {%r143, %r144}, {%r147}, {%r135, %r136};

	// end inline asm
	// begin inline asm
	{.reg .u64 u64addr;
 cvta.to.shared.u64 u64addr, %rd13;
 cvt.u32.u64 %r156, u64addr;}

	// end inline asm
	// begin inline asm
	ldmatrix.sync.aligned.m8n8.x2.shared.b16       {%r157, %r158}, [%r156];

	// end inline asm
	// begin inline asm
	{.reg .u64 u64addr;
 cvta.to.shared.u64 u64addr, %rd14;
 cvt.u32.u64 %r160, u64addr;}

	// end inline asm
	// begin inline asm
	ldmatrix.sync.aligned.m8n8.x1.trans.shared.b16 {%r161},     [%r160];

	// end inline asm
	// begin inline asm
	mma.sync.aligned.m16n8k8.row.col.f16.f16.f16.f16 {%r163, %r164}, {%r157, %r158}, {%r161}, {%r149, %r150};

	// end inline asm
	// begin inline asm
	{.reg .u64 u64addr;
 cvta.to.shared.u64 u64addr, %rd15;
 cvt.u32.u64 %r170, u64addr;}

	// end inline asm
	// begin inline asm
	ldmatrix.sync.aligned.m8n8.x2.shared.b16       {%r171, %r172}, [%r170];

	// end inline asm
	// begin inline asm
	{.reg .u64 u64addr;
 cvta.to.shared.u64 u64addr, %rd16;
 cvt.u32.u64 %r174, u64addr;}

	// end inline asm
	// begin inline asm
	ldmatrix.sync.aligned.m8n8.x1.trans.shared.b16 {%r175},     [%r174];

	// end inline asm
	// begin inline asm
	mma.sync.aligned.m16n8k8.row.col.f16.f16.f16.f16 {%r177, %r178}, {%r171, %r172}, {%r175}, {%r163, %r164};

	// end inline asm
	// begin inline asm
	{.reg .u64 u64addr;
 cvta.to.shared.u64 u64addr, %rd17;
 cvt.u32.u64 %r184, u64addr;}

	// end inline asm
	// begin inline asm
	ldmatrix.sync.aligned.m8n8.x2.shared.b16       {%r185, %r186}, [%r184];

	// end inline asm
	// begin inline asm
	{.reg .u64 u64addr;
 cvta.to.shared.u64 u64addr, %rd18;
 cvt.u32.u64 %r188, u64addr;}

	// end inline asm
	// begin inline asm
	ldmatrix.sync.aligned.m8n8.x1.trans.shared.b16 {%r189},     [%r188];

	// end inline asm
	// begin inline asm
	mma.sync.aligned.m16n8k8.row.col.f16.f16.f16.f16 {%r191, %r192}, {%r185, %r186}, {%r189}, {%r177, %r178};

	// end inline asm
	// begin inline asm
	{.reg .u64 u64addr;
 cvta.to.shared.u64 u64addr, %rd19;
 cvt.u32.u64 %r198, u64addr;}

	// end inline asm
	// begin inline asm
	ldmatrix.sync.aligned.m8n8.x2.shared.b16       {%r199, %r200}, [%r198];

	// end inline asm
	// begin inline asm
	{.reg .u64 u64addr;
 cvta.to.shared.u64 u64addr, %rd20;
 cvt.u32.u64 %r202, u64addr;}

	// end inline asm
	// begin inline asm
	ldmatrix.sync.aligned.m8n8.x1.trans.shared.b16 {%r203},     [%r202];

	// end inline asm
	// begin inline asm
	mma.sync.aligned.m16n8k8.row.col.f16.f16.f16.f16 {%r205, %r206}, {%r199, %r200}, {%r203}, {%r191, %r192};

	// end inline asm
	// begin inline asm
	{.reg .u64 u64addr;
 cvta.to.shared.u64 u64addr, %rd21;
 cvt.u32.u64 %r212, u64addr;}

	// end inline asm
	// begin inline asm
	ldmatrix.sync.aligned.m8n8.x2.shared.b16       {%r213, %r214}, [%r212];

	// end inline asm
	// begin inline asm
	{.reg .u64 u64addr;
 cvta.to.shared.u64 u64addr, %rd22;
 cvt.u32.u64 %r216, u64addr;}

	// end inline asm
	// begin inline asm
	ldmatrix.sync.aligned.m8n8.x1.trans.shared.b16 {%r217},     [%r216];

	// end inline asm
	// begin inline asm
	mma.sync.aligned.m16n8k8.row.col.f16.f16.f16.f16 {%r219, %r220}, {%r213, %r214}, {%r217}, {%r205, %r206};

	// end inline asm
	// begin inline asm
	{.reg .u64 u64addr;
 cvta.to.shared.u64 u64addr, %rd23;
 cvt.u32.u64 %r226, u64addr;}

	// end inline asm
	// begin inline asm
	ldmatrix.sync.aligned.m8n8.x2.shared.b16       {%r227, %r228}, [%r226];

	// end inline asm
	// begin inline asm
	{.reg .u64 u64addr;
 cvta.to.shared.u64 u64addr, %rd24;
 cvt.u32.u64 %r230, u64addr;}

	// end inline asm
	// begin inline asm
	ldmatrix.sync.aligned.m8n8.x1.trans.shared.b16 {%r231},     [%r230];

	// end inline asm
	// begin inline asm
	mma.sync.aligned.m16n8k8.row.col.f16.f16.f16.f16 {%r233, %r234}, {%r227, %r228}, {%r231}, {%r219, %r220};

	// end inline asm
	// begin inline asm
	{.reg .u64 u64addr;
 cvta.to.shared.u64 u64addr, %rd25;
 cvt.u32.u64 %r240, u64addr;}

	// end inline asm
	// begin inline asm
	ldmatrix.sync.aligned.m8n8.x2.shared.b16       {%r241, %r242}, [%r240];

	// end inline asm
	// begin inline asm
	{.reg .u64 u64addr;
 cvta.to.shared.u64 u64addr, %rd26;
 cvt.u32.u64 %r244, u64addr;}

	// end inline asm
	// begin inline asm
	ldmatrix.sync.aligned.m8n8.x1.trans.shared.b16 {%r245},     [%r244];

	// end inline asm
	// begin inline asm
	mma.sync.aligned.m16n8k8.row.col.f16.f16.f16.f16 {%r247, %r248}, {%r241, %r242}, {%r245}, {%r233, %r234};

	// end inline asm
	// begin inline asm
	{.reg .u64 u64addr;
 cvta.to.shared.u64 u64addr, %rd27;
 cvt.u32.u64 %r254, u64addr;}

	// end inline asm
	// begin inline asm
	ldmatrix.sync.aligned.m8n8.x2.shared.b16       {%r255, %r256}, [%r254];

	// end inline asm
	// begin inline asm
	{.reg .u64 u64addr;
 cvta.to.shared.u64 u64addr, %rd28;
 cvt.u32.u64 %r258, u64addr;}

	// end inline asm
	// begin inline asm
	ldmatrix.sync.aligned.m8n8.x1.trans.shared.b16 {%r259},     [%r258];

	// end inline asm
	// begin inline asm
	mma.sync.aligned.m16n8k8.row.col.f16.f16.f16.f16 {%r261, %r262}, {%r255, %r256}, {%r259}, {%r247, %r248};

	// end inline asm
	// begin inline asm
	{.reg .u64 u64addr;
 cvta.to.shared.u64 u64addr, %rd29;
 cvt.u32.u64 %r268, u64addr;}

	// end inline asm
	// begin inline asm
	ldmatrix.sync.aligned.m8n8.x2.shared.b16       {%r269, %r270}, [%r268];

	// end inline asm
	// begin inline asm
	{.reg .u64 u64addr;
 cvta.to.shared.u64 u64addr, %rd30;
 cvt.u32.u64 %r272, u64addr;}

	// end inline asm
	// begin inline asm
	ldmatrix.sync.aligned.m8n8.x1.trans.shared.b16 {%r273},     [%r272];

	// end inline asm
	// begin inline asm
	mma.sync.aligned.m16n8k8.row.col.f16.f16.f16.f16 {%r275, %r276}, {%r269, %r270}, {%r273}, {%r261, %r262};

	// end inline asm
	// begin inline asm
	{.reg .u64 u64addr;
 cvta.to.shared.u64 u64addr, %rd31;
 cvt.u32.u64 %r282, u64addr;}

	// end inline asm
	// begin inline asm
	ldmatrix.sync.aligned.m8n8.x2.shared.b16       {%r283, %r284}, [%r282];

	// end inline asm
	// begin inline asm
	{.reg .u64 u64addr;
 cvta.to.shared.u64 u64addr, %rd32;
 cvt.u32.u64 %r286, u64addr;}

	// end inline asm
	// begin inline asm
	ldmatrix.sync.aligned.m8n8.x1.trans.shared.b16 {%r287},     [%r286];

	// end inline asm
	// begin inline asm
	mma.sync.aligned.m16n8k8.row.col.f16.f16.f16.f16 {%r553, %r552}, {%r283, %r284}, {%r287}, {%r275, %r276};

	// end inline asm
	// begin inline asm
	{.reg .u64 u64addr;
 cvta.to.shared.u64 u64addr, %rd60;
 cvt.u32.u64 %r296, u64addr;}

	// end inline asm
	// begin inline asm
	ldmatrix.sync.aligned.m8n8.x2.shared.b16       {%r297, %r298}, [%r296];

	// end inline asm
	// begin inline asm
	{.reg .u64 u64addr;
 cvta.to.shared.u64 u64addr, %rd33;
 cvt.u32.u64 %r300, u64addr;}

	// end inline asm
	// begin inline asm
	ldmatrix.sync.aligned.m8n8.x1.trans.shared.b16 {%r301},     [%r300];

	// end inline asm
	// begin inline asm
	mma.sync.aligned.m16n8k8.row.col.f16.f16.f16.f16 {%r303, %r304}, {%r297, %r298}, {%r301}, {%r551, %r550};

	// end inline asm
	// begin inline asm
	{.reg .u64 u64addr;
 cvta.to.shared.u64 u64addr, %rd111;
 cvt.u32.u64 %r310, u64addr;}

	// end inline asm
	// begin inline asm
	ldmatrix.sync.aligned.m8n8.x2.shared.b16       {%r311, %r312}, [%r310];

	// end inline asm
	// begin inline asm
	{.reg .u64 u64addr;
 cvta.to.shared.u64 u64addr, %rd34;
 cvt.u32.u64 %r314, u64addr;}

	// end inline asm
	// begin inline asm
	ldmatrix.sync.aligned.m8n8.x1.trans.shared.b16 {%r315},     [%r314];

	// end inline asm
	// begin inline asm
	mma.sync.aligned.m16n8k8.row.col.f16.f16.f16.f16 {%r317, %r318}, {%r311, %r312}, {%r315}, {%r303, %r304};

	// end inline asm
	// begin inline asm
	{.reg .u64 u64addr;
 cvta.to.shared.u64 u64addr, %rd8;
 cvt.u32.u64 %r324, u64addr;}

	// end inline asm
	// begin inline asm
	ldmatrix.sync.aligned.m8n8.x2.shared.b16       {%r325, %r326}, [%r324];

	// end inline asm
	// begin inline asm
	{.reg .u64 u64addr;
 cvta.to.shared.u64 u64addr, %rd35;
 cvt.u32.u64 %r328, u64addr;}

	// end inline asm
	// begin inline asm
	ldmatrix.sync.aligned.m8n8.x1.trans.shared.b16 {%r329},     [%r328];

	// end inline asm
	// begin inline asm
	mma.sync.aligned.m16n8k8.row.col.f16.f16.f16.f16 {%r331, %r332}, {%r325, %r326}, {%r329}, {%r317, %r318};

	// end inline asm
	// begin inline asm
	{.reg .u64 u64addr;
 cvta.to.shared.u64 u64addr, %rd9;
 cvt.u32.u64 %r338, u64addr;}

	// end inline asm
	// begin inline asm
	ldmatrix.sync.aligned.m8n8.x2.shared.b16       {%r339, %r340}, [%r338];

	// end inline asm
	// begin inline asm
	{.reg .u64 u64addr;
 cvta.to.shared.u64 u64addr, %rd36;
 cvt.u32.u64 %r342, u64addr;}

	// end inline asm
	// begin inline asm
	ldmatrix.sync.aligned.m8n8.x1.trans.shared.b16 {%r343},     [%r342];

	// end inline asm
	// begin inline asm
	mma.sync.aligned.m16n8k8.row.col.f16.f16.f16.f16 {%r345, %r346}, {%r339, %r340}, {%r343}, {%r331, %r332};

	// end inline asm
	// begin inline asm
	{.reg .u64 u64addr;
 cvta.to.shared.u64 u64addr, %rd117;
 cvt.u32.u64 %r352, u64addr;}

	// end inline asm
	// begin inline asm
	ldmatrix.sync.aligned.m8n8.x2.shared.b16       {%r353, %r354}, [%r352];

	// end inline asm
	// begin inline asm
	{.reg .u64 u64addr;
 cvta.to.shared.u64 u64addr, %rd37;
 cvt.u32.u64 %r356, u64addr;}

	// end inline asm
	// begin inline asm
	ldmatrix.sync.aligned.m8n8.x1.trans.shared.b16 {%r357},     [%r356];

	// end inline asm
	// begin inline asm
	mma.sync.aligned.m16n8k8.row.col.f16.f16.f16.f16 {%r359, %r360}, {%r353, %r354}, {%r357}, {%r345, %r346};

	// end inline asm
	// begin inline asm
	{.reg .u64 u64addr;
 cvta.to.shared.u64 u64addr, %rd11;
 cvt.u32.u64 %r366, u64addr;}

	// end inline asm
	// begin inline asm
	ldmatrix.sync.aligned.m8n8.x2.shared.b16       {%r367, %r368}, [%r366];

	// end inline asm
	// begin inline asm
	{.reg .u64 u64addr;
 cvta.to.shared.u64 u64addr, %rd38;
 cvt.u32.u64 %r370, u64addr;}

	// end inline asm
	// begin inline asm
	ldmatrix.sync.aligned.m8n8.x1.trans.shared.b16 {%r371},     [%r370];

	// end inline asm
	// begin inline asm
	mma.sync.aligned.m16n8k8.row.col.f16.f16.f16.f16 {%r373, %r374}, {%r367, %r368}, {%r371}, {%r359, %r360};

	// end inline asm
	// begin inline asm
	{.reg .u64 u64addr;
 cvta.to.shared.u64 u64addr, %rd13;
 cvt.u32.u64 %r380, u64addr;}

	// end inline asm
	// begin inline asm
	ldmatrix.sync.aligned.m8n8.x2.shared.b16       {%r381, %r382}, [%r380];

	// end inline asm
	// begin inline asm
	{.reg .u64 u64addr;
 cvta.to.shared.u64 u64addr, %rd39;
 cvt.u32.u64 %r384, u64addr;}

	// end inline asm
	// begin inline asm
	ldmatrix.sync.aligned.m8n8.x1.trans.shared.b16 {%r385},     [%r384];

	// end inline asm
	// begin inline asm
	mma.sync.aligned.m16n8k8.row.col.f16.f16.f16.f16 {%r387, %r388}, {%r381, %r382}, {%r385}, {%r373, %r374};

	// end inline asm
	// begin inline asm
	{.reg .u64 u64addr;
 cvta.to.shared.u64 u64addr, %rd15;
 cvt.u32.u64 %r394, u64addr;}

	// end inline asm
	// begin inline asm
	ldmatrix.sync.aligned.m8n8.x2.shared.b16       {%r395, %r396}, [%r394];

	// end inline asm
	// begin inline asm
	{.reg .u64 u64addr;
 cvta.to.shared.u64 u64addr, %rd40;
 cvt.u32.u64 %r398, u64addr;}

	// end inline asm
	// begin inline asm
	ldmatrix.sync.aligned.m8n8.x1.trans.shared.b16 {%r399},     [%r398];

	// end inline asm
	// begin inline asm
	mma.sync.aligned.m16n8k8.row.col.f16.f16.f16.f16 {%r401, %r402}, {%r395, %r396}, {%r399}, {%r387, %r388};

	// end inline asm
	// begin inline asm
	{.reg .u64 u64addr;
 cvta.to.shared.u64 u64addr, %rd17;
 cvt.u32.u64 %r408, u64addr;}

	// end inline asm
	// begin inline asm
	ldmatrix.sync.aligned.m8n8.x2.shared.b16       {%r409, %r410}, [%r408];

	// end inline asm
	// begin inline asm
	{.reg .u64 u64addr;
 cvta.to.shared.u64 u64addr, %rd41;
 cvt.u32.u64 %r412, u64addr;}

	// end inline asm
	// begin inline asm
	ldmatrix.sync.aligned.m8n8.x1.trans.shared.b16 {%r413},     [%r412];

	// end inline asm
	// begin inline asm
	mma.sync.aligned.m16n8k8.row.col.f16.f16.f16.f16 {%r415, %r416}, {%r409, %r410}, {%r413}, {%r401, %r402};

	// end inline asm
	// begin inline asm
	{.reg .u64 u64addr;
 cvta.to.shared.u64 u64addr, %rd19;
 cvt.u32.u64 %r422, u64addr;}

	// end inline asm
	// begin inline asm
	ldmatrix.sync.aligned.m8n8.x2.shared.b16       {%r423, %r424}, [%r422];

	// end inline asm
	// begin inline asm
	{.reg .u64 u64addr;
 cvta.to.shared.u64 u64addr, %rd42;
 cvt.u32.u64 %r426, u64addr;}

	// end inline asm
	// begin inline asm
	ldmatrix.sync.aligned.m8n8.x1.trans.shared.b16 {%r427},     [%r426];

	// end inline asm
	// begin inline asm
	mma.sync.aligned.m16n8k8.row.col.f16.f16.f16.f16 {%r429, %r430}, {%r423, %r424}, {%r427}, {%r415, %r416};

	// end inline asm
	// begin inline asm
	{.reg .u64 u64addr;
 cvta.to.shared.u64 u64addr, %rd21;
 cvt.u32.u64 %r436, u64addr;}

	// end inline asm
	// begin inline asm
	ldmatrix.sync.aligned.m8n8.x2.shared.b16       {%r437, %r438}, [%r436];

	// end inline asm
	// begin inline asm
	{.reg .u64 u64addr;
 cvta.to.shared.u64 u64addr, %rd43;
 cvt.u32.u64 %r440, u64addr;}

	// end inline asm
	// begin inline asm
	ldmatrix.sync.aligned.m8n8.x1.trans.shared.b16 {%r441},     [%r440];

	// end inline asm
	// begin inline asm
	mma.sync.aligned.m16n8k8.row.col.f16.f16.f16.f16 {%r443, %r444}, {%r437, %r438}, {%r441}, {%r429, %r430};

	// end inline asm
	// begin inline asm
	{.reg .u64 u64addr;
 cvta.to.shared.u64 u64addr, %rd23;
 cvt.u32.u64 %r450, u64addr;}

	// end inline asm
	// begin inline asm
	ldmatrix.sync.aligned.m8n8.x2.shared.b16       {%r451, %r452}, [%r450];

	// end inline asm
	// begin inline asm
	{.reg .u64 u64addr;
 cvta.to.shared.u64 u64addr, %rd44;
 cvt.u32.u64 %r454, u64addr;}

	// end inline asm
	// begin inline asm
	ldmatrix.sync.aligned.m8n8.x1.trans.shared.b16 {%r455},     [%r454];

	// end inline asm
	// begin inline asm
	mma.sync.aligned.m16n8k8.row.col.f16.f16.f16.f16 {%r457, %r458}, {%r451, %r452}, {%r455}, {%r443, %r444};

	// end inline asm
	// begin inline asm
	{.reg .u64 u64addr;
 cvta.to.shared.u64 u64addr, %rd25;
 cvt.u32.u64 %r464, u64addr;}

	// end inline asm
	// begin inline asm
	ldmatrix.sync.aligned.m8n8.x2.shared.b16       {%r465, %r466}, [%r464];

	// end inline asm
	// begin inline asm
	{.reg .u64 u64addr;
 cvta.to.shared.u64 u64addr, %rd45;
 cvt.u32.u64 %r468, u64addr;}

	// end inline asm
	// begin inline asm
	ldmatrix.sync.aligned.m8n8.x1.trans.shared.b16 {%r469},     [%r468];

	// end inline asm
	// begin inline asm
	mma.sync.aligned.m16n8k8.row.col.f16.f16.f16.f16 {%r471, %r472}, {%r465, %r466}, {%r469}, {%r457, %r458};

	// end inline asm
	// begin inline asm
	{.reg .u64 u64addr;
 cvta.to.shared.u64 u64addr, %rd27;
 cvt.u32.u64 %r478, u64addr;}

	// end inline asm
	// begin inline asm
	ldmatrix.sync.aligned.m8n8.x2.shared.b16       {%r479, %r480}, [%r478];

	// end inline asm
	// begin inline asm
	{.reg .u64 u64addr;
 cvta.to.shared.u64 u64addr, %rd46;
 cvt.u32.u64 %r482, u64addr;}

	// end inline asm
	// begin inline asm
	ldmatrix.sync.aligned.m8n8.x1.trans.shared.b16 {%r483},     [%r482];

	// end inline asm
	// begin inline asm
	mma.sync.aligned.m16n8k8.row.col.f16.f16.f16.f16 {%r485, %r486}, {%r479, %r480}, {%r483}, {%r471, %r472};

	// end inline asm
	// begin inline asm
	{.reg .u64 u64addr;
 cvta.to.shared.u64 u64addr, %rd29;
 cvt.u32.u64 %r492, u64addr;}

	// end inline asm
	// begin inline asm
	ldmatrix.sync.aligned.m8n8.x2.shared.b16       {%r493, %r494}, [%r492];

	// end inline asm
	// begin inline asm
	{.reg .u64 u64addr;
 cvta.to.shared.u64 u64addr, %rd47;
 cvt.u32.u64 %r496, u64addr;}

	// end inline asm
	// begin inline asm
	ldmatrix.sync.aligned.m8n8.x1.trans.shared.b16 {%r497},     [%r496];

	// end inline asm
	// begin inline asm
	mma.sync.aligned.m16n8k8.row.col.f16.f16.f16.f16 {%r499, %r500}, {%r493, %r494}, {%r497}, {%r485, %r486};

	// end inline asm
	// begin inline asm
	{.reg .u64 u64addr;
 cvta.to.shared.u64 u64addr, %rd31;
 cvt.u32.u64 %r506, u64addr;}

	// end inline asm
	// begin inline asm
	ldmatrix.sync.aligned.m8n8.x2.shared.b16       {%r507, %r508}, [%r506];

	// end inline asm
	// begin inline asm
	{.reg .u64 u64addr;
 cvta.to.shared.u64 u64addr, %rd48;
 cvt.u32.u64 %r510, u64addr;}

	// end inline asm
	// begin inline asm
	ldmatrix.sync.aligned.m8n8.x1.trans.shared.b16 {%r511},     [%r510];

	// end inline asm
	// begin inline asm
	mma.sync.aligned.m16n8k8.row.col.f16.f16.f16.f16 {%r551, %r550}, {%r507, %r508}, {%r511}, {%r499, %r500};

	// end inline asm
	// begin inline asm
	{.reg .u64 u64addr;
 cvta.to.shared.u64 u64addr, %rd60;
 cvt.u32.u64 %r520, u64addr;}

	// end inline asm
	// begin inline asm
	ldmatrix.sync.aligned.m8n8.x2.shared.b16       {%r556, %r555}, [%r520];

	// end inline asm
	// begin inline asm
	{.reg .u64 u64addr;
 cvta.to.shared.u64 u64addr, %rd61;
 cvt.u32.u64 %r524, u64addr;}

	// end inline asm
	// begin inline asm
	ldmatrix.sync.aligned.m8n8.x1.trans.shared.b16 {%r554},     [%r524];

	// end inline asm
	add.s32 	%r31, %r557, 128;
	setp.lt.u32 	%p1, %r557, 1920;
	mov.u32 	%r557, %r31;
	mov.u32 	%r558, %r23;
	mov.u32 	%r559, %r22;
	@%p1 bra 	$L__BB0_1;
	cvta.to.global.u64 	%rd151, %rd51;
	shl.b32 	%r535, %r4, 18;
	add.s32 	%r536, %r535, %r6;
	shl.b32 	%r537, %r3, 16;
	and.b32  	%r538, %r537, 196608;
	shl.b32 	%r539, %r2, 10;
	and.b32  	%r540, %r539, 28672;
	shl.b32 	%r541, %r2, 1;
	and.b32  	%r542, %r541, 6;
	add.s32 	%r543, %r536, %r8;
	add.s32 	%r544, %r543, %r540;
	add.s32 	%r545, %r544, %r542;
	add.s32 	%r546, %r545, %r538;
	mul.wide.u32 	%rd152, %r546, 2;
	add.s64 	%rd153, %rd151, %rd152;
	st.global.u32 	[%rd153], %r553;
	shl.b32 	%r547, %r32, 3;
	add.s32 	%r548, %r547, %r546;
	mul.wide.u32 	%rd154, %r548, 2;
	add.s64 	%rd155, %rd151, %rd154;
	st.global.u32 	[%rd155], %r552;
	st.global.u32 	[%rd153+16], %r551;
	add.s32 	%r549, %r548, 8;
	mul.wide.u32 	%rd156, %r549, 2;
	add.s64 	%rd157, %rd151, %rd156;
	st.global.u32 	[%rd157], %r550;
	ret;

}


// ===== COMPILED SASS (sm_100) =====

	.target	sm_100

	.elftype	@"ET_EXEC"


//--------------------- .note.nv.tkinfo           --------------------------
	.section	.note.nv.tkinfo,"",@"SHT_NOTE"
	.sectionflags	@"SHF_NOTE_NV_TKINFO"
	.tkinfo
        /*0018*/ 	.word	0x00000002
        /*0030*/ 	.string	""
        /*0030*/ 	.string	"ptxas"
        /*0030*/ 	.string	"Cuda compilation tools, release 13.0, V13.0.88"
        /*0030*/ 	.string	"Build cuda_13.0.r13.0/compiler.36424714_0"
        /*0030*/ 	.string	"-arch sm_100 -m 64 "



//--------------------- .note.nv.cuinfo           --------------------------
	.section	.note.nv.cuinfo,"",@"SHT_NOTE"
	.sectionflags	@"SHF_NOTE_NV_CUINFO"
        /*0018*/ 	.short	0x0002
        /*001a*/ 	.short	0x0064
        /*001c*/ 	.short	0x0082
	.zero		2


//--------------------- .nv.info                  --------------------------
	.section	.nv.info,"",@"SHT_CUDA_INFO"
	.align	4


	//----- nvinfo : EIATTR_REGCOUNT
	.align		4
        /*0000*/ 	.byte	0x04, 0x2f
        /*0002*/ 	.short	(.L_1 - .L_0)
	.align		4
.L_0:
        /*0004*/ 	.word	index@(_Z30ada_hgemm_m64n64k128_fp16_sm89P6__halfS0_S0_S0_jjj)
        /*0008*/ 	.word	0x0000007a


	//----- nvinfo : EIATTR_FRAME_SIZE
	.align		4
.L_1:
        /*000c*/ 	.byte	0x04, 0x11
        /*000e*/ 	.short	(.L_3 - .L_2)
	.align		4
.L_2:
        /*0010*/ 	.word	index@(_Z30ada_hgemm_m64n64k128_fp16_sm89P6__halfS0_S0_S0_jjj)
        /*0014*/ 	.word	0x00000000


	//----- nvinfo : EIATTR_MIN_STACK_SIZE
	.align		4
.L_3:
        /*0018*/ 	.byte	0x04, 0x12
        /*001a*/ 	.short	(.L_5 - .L_4)
	.align		4
.L_4:
        /*001c*/ 	.word	index@(_Z30ada_hgemm_m64n64k128_fp16_sm89P6__halfS0_S0_S0_jjj)
        /*0020*/ 	.word	0x00000000
.L_5:


//--------------------- .nv.compat                --------------------------
	.section	.nv.compat,"",@"SHT_CUDA_COMPAT_INFO"
	.align	4
        /*0000*/ 	.byte	0x02, 0x09, 0x00, 0x00, 0x02, 0x02, 0x01, 0x00, 0x02, 0x05, 0x05, 0x00, 0x03, 0x07, 0x01, 0x01
        /*0010*/ 	.byte	0x02, 0x03, 0x00, 0x00, 0x02, 0x06, 0x01, 0x00, 0x04, 0x0b, 0x08, 0x00, 0x09, 0x00, 0x00, 0x00
        /*0020*/ 	.byte	0x00, 0x00, 0x00, 0x00


//--------------------- .nv.info._Z30ada_hgemm_m64n64k128_fp16_sm89P6__halfS0_S0_S0_jjj --------------------------
	.section	.nv.info._Z30ada_hgemm_m64n64k128_fp16_sm89P6__halfS0_S0_S0_jjj,"",@"SHT_CUDA_INFO"
	.sectionflags	@""
	.align	4


	//----- nvinfo : EIATTR_CUDA_API_VERSION
	.align		4
        /*0000*/ 	.byte	0x04, 0x37
        /*0002*/ 	.short	(.L_7 - .L_6)
.L_6:
        /*0004*/ 	.word	0x00000082


	//----- nvinfo : EIATTR_KPARAM_INFO
	.align		4
.L_7:
        /*0008*/ 	.byte	0x04, 0x17
        /*000a*/ 	.short	(.L_9 - .L_8)
.L_8:
        /*000c*/ 	.word	0x00000000
        /*0010*/ 	.short	0x0006
        /*0012*/ 	.short	0x0028
        /*0014*/ 	.byte	0x00, 0xf0, 0x11, 0x00


	//----- nvinfo : EIATTR_KPARAM_INFO
	.align		4
.L_9:
        /*0018*/ 	.byte	0x04, 0x17
        /*001a*/ 	.short	(.L_11 - .L_10)
.L_10:
        /*001c*/ 	.word	0x00000000
        /*0020*/ 	.short	0x0005
        /*0022*/ 	.short	0x0024
        /*0024*/ 	.byte	0x00, 0xf0, 0x11, 0x00


	//----- nvinfo : EIATTR_KPARAM_INFO
	.align		4
.L_11:
        /*0028*/ 	.byte	0x04, 0x17
        /*002a*/ 	.short	(.L_13 - .L_12)
.L_12:
        /*002c*/ 	.word	0x00000000
        /*0030*/ 	.short	0x0004
        /*0032*/ 	.short	0x0020
        /*0034*/ 	.byte	0x00, 0xf0, 0x11, 0x00


	//----- nvinfo : EIATTR_KPARAM_INFO
	.align		4
.L_13:
        /*0038*/ 	.byte	0x04, 0x17
        /*003a*/ 	.short	(.L_15 - .L_14)
.L_14:
        /*003c*/ 	.word	0x00000000
        /*0040*/ 	.short	0x0003
        /*0042*/ 	.short	0x0018
        /*0044*/ 	.byte	0x00, 0xf5, 0x21, 0x00


	//----- nvinfo : EIATTR_KPARAM_INFO
	.align		4
.L_15:
        /*0048*/ 	.byte	0x04, 0x17
        /*004a*/ 	.short	(.L_17 - .L_16)
.L_16:
        /*004c*/ 	.word	0x00000000
        /*0050*/ 	.short	0x0002
        /*0052*/ 	.short	0x0010
        /*0054*/ 	.byte	0x00, 0xf5, 0x21, 0x00


	//----- nvinfo : EIATTR_KPARAM_INFO
	.align		4
.L_17:
        /*0058*/ 	.byte	0x04, 0x17
        /*005a*/ 	.short	(.L_19 - .L_18)
.L_18:
        /*005c*/ 	.word	0x00000000
        /*0060*/ 	.short	0x0001
        /*0062*/ 	.short	0x0008
        /*0064*/ 	.byte	0x00, 0xf5, 0x21, 0x00


	//----- nvinfo : EIATTR_KPARAM_INFO
	.align		4
.L_19:
        /*0068*/ 	.byte	0x04, 0x17
        /*006a*/ 	.short	(.L_21 - .L_20)
.L_20:
        /*006c*/ 	.word	0x00000000
        /*0070*/ 	.short	0x0000
        /*0072*/ 	.short	0x0000
        /*0074*/ 	.byte	0x00, 0xf5, 0x21, 0x00


	//----- nvinfo : EIATTR_SPARSE_MMA_MASK
	.align		4
.L_21:
        /*0078*/ 	.byte	0x03, 0x50
        /*007a*/ 	.short	0x0000


	//----- nvinfo : EIATTR_MAXREG_COUNT
	.align		4
        /*007c*/ 	.byte	0x03, 0x1b
        /*007e*/ 	.short	0x00ff


	//----- nvinfo : EIATTR_NUM_BARRIERS
	.align		4
        /*0080*/ 	.byte	0x02, 0x4c
        /*0082*/ 	.byte	0x01
	.zero		1


	//----- nvinfo : EIATTR_MERCURY_ISA_VERSION
	.align		4
        /*0084*/ 	.byte	0x03, 0x5f
        /*0086*/ 	.short	0x0101


	//----- nvinfo : EIATTR_VRC_CTA_INIT_COUNT
	.align		4
        /*0088*/ 	.byte	0x02, 0x4a
	.zero		1
	.zero		1


	//----- nvinfo : EIATTR_EXIT_INSTR_OFFSETS
	.align		4
        /*008c*/ 	.byte	0x04, 0x1c
        /*008e*/ 	.short	(.L_23 - .L_22)


	//   ....[0]....
.L_22:
        /*0090*/ 	.word	0x00001570


	//----- nvinfo : EIATTR_CBANK_PARAM_SIZE
	.align		4
.L_23:
        /*0094*/ 	.byte	0x03, 0x19
        /*0096*/ 	.short	0x002c


	//----- nvinfo : EIATTR_PARAM_CBANK
	.align		4
        /*0098*/ 	.byte	0x04, 0x0a
        /*009a*/ 	.short	(.L_25 - .L_24)
	.align		4
.L_24:
        /*009c*/ 	.word	index@(.nv.constant0._Z30ada_hgemm_m64n64k128_fp16_sm89P6__halfS0_S0_S0_jjj)
        /*00a0*/ 	.short	0x0380
        /*00a2*/ 	.short	0x002c


	//----- nvinfo : EIATTR_SW_WAR
	.align		4
.L_25:
        /*00a4*/ 	.byte	0x04, 0x36
        /*00a6*/ 	.short	(.L_27 - .L_26)
.L_26:
        /*00a8*/ 	.word	0x00000008
.L_27:


//--------------------- .nv.callgraph             --------------------------
	.section	.nv.callgraph,"",@"SHT_CUDA_CALLGRAPH"
	.align	4
	.sectionentsize	8
	.align		4
        /*0000*/ 	.word	0x00000000
	.align		4
        /*0004*/ 	.word	0xffffffff
	.align		4
        /*0008*/ 	.word	0x00000000
	.align		4
        /*000c*/ 	.word	0xfffffffe
	.align		4
        /*0010*/ 	.word	0x00000000
	.align		4
        /*0014*/ 	.word	0xfffffffd
	.align		4
        /*0018*/ 	.word	0x00000000
	.align		4
        /*001c*/ 	.word	0xfffffffc


//--------------------- .text._Z30ada_hgemm_m64n64k128_fp16_sm89P6__halfS0_S0_S0_jjj --------------------------
	.section	.text._Z30ada_hgemm_m64n64k128_fp16_sm89P6__halfS0_S0_S0_jjj,"ax",@progbits
	.align	128
        .global         _Z30ada_hgemm_m64n64k128_fp16_sm89P6__halfS0_S0_S0_jjj
        .type           _Z30ada_hgemm_m64n64k128_fp16_sm89P6__halfS0_S0_S0_jjj,@function
        .size           _Z30ada_hgemm_m64n64k128_fp16_sm89P6__halfS0_S0_S0_jjj,(.L_x_2 - _Z30ada_hgemm_m64n64k128_fp16_sm89P6__halfS0_S0_S0_jjj)
        .other          _Z30ada_hgemm_m64n64k128_fp16_sm89P6__halfS0_S0_S0_jjj,@"STO_CUDA_ENTRY STV_DEFAULT"
_Z30ada_hgemm_m64n64k128_fp16_sm89P6__halfS0_S0_S0_jjj:
.text._Z30ada_hgemm_m64n64k128_fp16_sm89P6__halfS0_S0_S0_jjj:
[----:B------:R-:W-:Y:S01]  /*0000*/  LDC R1, c[0x0][0x37c] ;  /* 0x0000df00ff017b82 */ /* 0x000fe20000000800 */
[----:B------:R-:W1:Y:S01]  /*0010*/  S2R R0, SR_TID.X ;  /* 0x0000000000007919 */ /* 0x000e620000002100 */
[----:B------:R-:W-:-:S06]  /*0020*/  MOV R6, 0x400 ;  /* 0x0000040000067802 */ /* 0x000fcc0000000f00 */
[----:B------:R-:W2:Y:S01]  /*0030*/  LDC.64 R14, c[0x0][0x388] ;  /* 0x0000e200ff0e7b82 */ /* 0x000ea20000000a00 */
[----:B------:R-:W3:Y:S01]  /*0040*/  LDCU.64 UR6, c[0x0][0x358] ;  /* 0x00006b00ff0677ac */ /* 0x000ee20008000a00 */
[----:B------:R-:W4:Y:S01]  /*0050*/  S2R R7, SR_CgaCtaId ;  /* 0x0000000000077919 */ /* 0x000f220000008800 */
[----:B------:R-:W-:Y:S02]  /*0060*/  CS2R R44, SRZ ;  /* 0x00000000002c7805 */ /* 0x000fe4000001ff00 */
[----:B------:R-:W-:Y:S01]  /*0070*/  CS2R R42, SRZ ;  /* 0x00000000002a7805 */ /* 0x000fe2000001ff00 */
[----:B------:R-:W-:Y:S01]  /*0080*/  UMOV UR4, URZ ;  /* 0x000000ff00047c82 */ /* 0x000fe20008000000 */
[----:B------:R-:W5:Y:S01]  /*0090*/  S2R R46, SR_CTAID.X ;  /* 0x00000000002e7919 */ /* 0x000f620000002500 */
[----:B------:R-:W2:Y:S01]  /*00a0*/  LDCU.128 UR8, c[0x0][0x380] ;  /* 0x00007000ff0877ac */ /* 0x000ea20008000c00 */
[----:B------:R-:W3:Y:S01]  /*00b0*/  S2R R17, SR_SWINHI ;  /* 0x0000000000117919 */ /* 0x000ee20000002f00 */
[----:B------:R-:W2:Y:S01]  /*00c0*/  S2R R49, SR_CTAID.Y ;  /* 0x0000000000317919 */ /* 0x000ea20000002600 */
[C---:B-1----:R-:W-:Y:S01]  /*00d0*/  IMAD.SHL.U32 R2, R0.reuse, 0x80, RZ ;  /* 0x0000008000027824 */ /* 0x042fe200078e00ff */
[----:B------:R-:W-:Y:S01]  /*00e0*/  SHF.R.U32.HI R5, RZ, 0x4, R0 ;  /* 0x00000004ff057819 */ /* 0x000fe20000011600 */
[C---:B------:R-:W-:Y:S01]  /*00f0*/  IMAD.SHL.U32 R4, R0.reuse, 0x8, RZ ;  /* 0x0000000800047824 */ /* 0x040fe200078e00ff */
[----:B------:R-:W-:-:S02]  /*0100*/  LOP3.LUT R9, R0, 0x1f, RZ, 0xc0, !PT ;  /* 0x0000001f00097812 */ /* 0x000fc400078ec0ff */
[----:B------:R-:W-:Y:S02]  /*0110*/  LOP3.LUT R3, R2, 0x1f800, RZ, 0xc0, !PT ;  /* 0x0001f80002037812 */ /* 0x000fe400078ec0ff */
[----:B------:R-:W-:Y:S02]  /*0120*/  SHF.R.U32.HI R2, RZ, 0x1, R0 ;  /* 0x00000001ff027819 */ /* 0x000fe40000011600 */
[----:B------:R-:W-:Y:S01]  /*0130*/  LOP3.LUT R54, R4, 0x78, RZ, 0xc0, !PT ;  /* 0x0000007804367812 */ /* 0x000fe200078ec0ff */
[----:B-----5:R-:W-:Y:S01]  /*0140*/  IMAD R3, R46, 0x20000, R3 ;  /* 0x000200002e037824 */ /* 0x020fe200078e0203 */
[----:B----4-:R-:W-:Y:S02]  /*0150*/  LEA R12, R7, R6, 0x18 ;  /* 0x00000006070c7211 */ /* 0x010fe400078ec0ff */
[----:B------:R-:W1:Y:S01]  /*0160*/  LDC.64 R6, c[0x0][0x380] ;  /* 0x0000e000ff067b82 */ /* 0x000e620000000a00 */
[----:B------:R-:W-:Y:S01]  /*0170*/  LOP3.LUT R2, R2, 0x30, RZ, 0xc0, !PT ;  /* 0x0000003002027812 */ /* 0x000fe200078ec0ff */
[----:B------:R-:W-:Y:S01]  /*0180*/  IMAD R11, R5, 0x90, R54 ;  /* 0x00000090050b7824 */ /* 0x000fe200078e0236 */
[----:B------:R-:W-:-:S02]  /*0190*/  MOV R12, R12 ;  /* 0x0000000c000c7202 */ /* 0x000fc40000000f00 */
[----:B---3--:R-:W-:Y:S01]  /*01a0*/  MOV R13, R17 ;  /* 0x00000011000d7202 */ /* 0x008fe20000000f00 */
[----:B------:R-:W-:Y:S01]  /*01b0*/  IMAD.IADD R54, R3, 0x1, R54 ;  /* 0x0000000103367824 */ /* 0x000fe200078e0236 */
[----:B------:R-:W-:Y:S01]  /*01c0*/  LOP3.LUT R5, R4, 0x38, RZ, 0xc0, !PT ;  /* 0x0000003804057812 */ /* 0x000fe200078ec0ff */
[----:B------:R-:W-:Y:S01]  /*01d0*/  IMAD.IADD R3, R9, 0x1, R2 ;  /* 0x0000000109037824 */ /* 0x000fe200078e0202 */
[----:B------:R-:W-:Y:S01]  /*01e0*/  SHF.R.U32.HI R48, RZ, 0x3, R0 ;  /* 0x00000003ff307819 */ /* 0x000fe20000011600 */
[----:B------:R-:W-:Y:S01]  /*01f0*/  IMAD.SHL.U32 R2, R0, 0x200, RZ ;  /* 0x0000020000027824 */ /* 0x000fe200078e00ff */
[----:B------:R-:W-:Y:S01]  /*0200*/  IADD3 R10, P0, PT, R12, 0x4800, RZ ;  /* 0x000048000c0a7810 */ /* 0x000fe20007f1e0ff */
[----:B--2---:R-:W-:Y:S02]  /*0210*/  IMAD.SHL.U32 R49, R49, 0x40, RZ ;  /* 0x0000004031317824 */ /* 0x004fe400078e00ff */
[----:B------:R-:W-:Y:S01]  /*0220*/  IMAD R17, R3, 0x90, RZ ;  /* 0x0000009003117824 */ /* 0x000fe200078e02ff */
[----:B------:R-:W-:Y:S01]  /*0230*/  LOP3.LUT R4, R2, 0x7f000, RZ, 0xc0, !PT ;  /* 0x0007f00002047812 */ /* 0x000fe200078ec0ff */
[----:B------:R-:W-:-:S03]  /*0240*/  IMAD.WIDE.U32 R2, R11, 0x2, R12 ;  /* 0x000000020b027825 */ /* 0x000fc600078e000c */
[----:B------:R-:W-:Y:S01]  /*0250*/  IADD3 R47, PT, PT, R5, R4, R49 ;  /* 0x00000004052f7210 */ /* 0x000fe20007ffe031 */
[----:B------:R-:W-:Y:S01]  /*0260*/  IMAD.X R11, RZ, RZ, R13, P0 ;  /* 0x000000ffff0b7224 */ /* 0x000fe200000e060d */
[----:B------:R-:W-:Y:S01]  /*0270*/  IADD3 R52, P0, PT, R2, 0x2400, RZ ;  /* 0x0000240002347810 */ /* 0x000fe20007f1e0ff */
[C---:B------:R-:W-:Y:S01]  /*0280*/  IMAD R5, R48.reuse, 0x50, R5 ;  /* 0x0000005030057824 */ /* 0x040fe200078e0205 */
[----:B------:R-:W-:Y:S01]  /*0290*/  MOV R50, R2 ;  /* 0x0000000200327202 */ /* 0x000fe20000000f00 */
[----:B------:R-:W-:Y:S01]  /*02a0*/  IMAD.WIDE.U32 R14, R47, 0x2, R14 ;  /* 0x000000022f0e7825 */ /* 0x000fe200078e000e */
[----:B------:R-:W-:-:S03]  /*02b0*/  LOP3.LUT R48, R48, 0x70, RZ, 0xc0, !PT ;  /* 0x0000007030307812 */ /* 0x000fc600078ec0ff */
[----:B------:R-:W-:Y:S01]  /*02c0*/  IMAD.WIDE.U32 R4, R5, 0x2, R10 ;  /* 0x0000000205047825 */ /* 0x000fe200078e000a */
[----:B------:R-:W-:-:S03]  /*02d0*/  IADD3 R18, P1, PT, R14, 0x80000, RZ ;  /* 0x000800000e127810 */ /* 0x000fc60007f3e0ff */
[----:B------:R-:W-:Y:S01]  /*02e0*/  IMAD.X R53, RZ, RZ, R3, P0 ;  /* 0x000000ffff357224 */ /* 0x000fe200000e0603 */
[----:B------:R-:W-:Y:S01]  /*02f0*/  MOV R51, R4 ;  /* 0x0000000400337202 */ /* 0x000fe20000000f00 */
[----:B-1----:R-:W-:Y:S01]  /*0300*/  IMAD.WIDE.U32 R2, R54, 0x2, R6 ;  /* 0x0000000236027825 */ /* 0x002fe200078e0006 */
[----:B------:R-:W-:Y:S02]  /*0310*/  IADD3 R6, P0, PT, R4, 0x2800, RZ ;  /* 0x0000280004067810 */ /* 0x000fe40007f1e0ff */
[----:B------:R-:W-:Y:S01]  /*0320*/  MOV R52, R52 ;  /* 0x0000003400347202 */ /* 0x000fe20000000f00 */
[----:B------:R-:W-:Y:S01]  /*0330*/  IMAD.WIDE.U32 R12, R17, 0x2, R12 ;  /* 0x00000002110c7825 */ /* 0x000fe200078e000c */
[----:B------:R-:W-:Y:S01]  /*0340*/  @!PT LDS RZ, [RZ] ;  /* 0x00000000fffff984 */ /* 0x000fe20000000800 */
[----:B------:R-:W-:Y:S01]  /*0350*/  @!PT LDS RZ, [RZ] ;  /* 0x00000000fffff984 */ /* 0x000fe20000000800 */
[----:B------:R-:W-:Y:S01]  /*0360*/  @!PT LDS RZ, [RZ] ;  /* 0x00000000fffff984 */ /* 0x000fe20000000800 */
[----:B------:R1:W-:Y:S03]  /*0370*/  LDGSTS.E.LTC256B.128 [R50], desc[UR6][R2.64] ;  /* 0x0000000002327fae */ /* 0x0003e6000b9a1b06 */
[----:B------:R-:W-:Y:S01]  /*0380*/  IMAD.X R7, RZ, RZ, R5, P0 ;  /* 0x000000ffff077224 */ /* 0x000fe200000e0605 */
[----:B------:R-:W-:Y:S01]  /*0390*/  IADD3 R16, P0, PT, R2, 0x20000, RZ ;  /* 0x0002000002107810 */ /* 0x000fe20007f1e0ff */
[----:B------:R-:W-:Y:S01]  /*03a0*/  IMAD.X R19, RZ, RZ, R15, P1 ;  /* 0x000000ffff137224 */ /* 0x000fe200008e060f */
[----:B------:R2:W-:Y:S01]  /*03b0*/  LDGSTS.E.LTC256B.128 [R51], desc[UR6][R14.64] ;  /* 0x000000000e337fae */ /* 0x0005e2000b9a1b06 */
[----:B------:R-:W-:Y:S01]  /*03c0*/  IMAD R9, R9, 0x50, R48 ;  /* 0x0000005009097824 */ /* 0x000fe200078e0230 */
[----:B------:R-:W-:Y:S01]  /*03d0*/  MOV R53, R6 ;  /* 0x0000000600357202 */ /* 0x000fe20000000f00 */
[----:B------:R-:W-:Y:S01]  /*03e0*/  IMAD.X R17, RZ, RZ, R3, P0 ;  /* 0x000000ffff117224 */ /* 0x000fe200000e0603 */
[----:B------:R-:W-:Y:S01]  /*03f0*/  MOV R55, R12 ;  /* 0x0000000c00377202 */ /* 0x000fe20000000f00 */
[----:B------:R-:W-:Y:S01]  /*0400*/  IMAD.WIDE.U32 R10, R9, 0x2, R10 ;  /* 0x00000002090a7825 */ /* 0x000fe200078e000a */
[----:B------:R-:W-:-:S02]  /*0410*/  IADD3 R8, P4, PT, R12, 0x20, RZ ;  /* 0x000000200c087810 */ /* 0x000fc40007f9e0ff */
[----:B------:R3:W-:Y:S01]  /*0420*/  LDGSTS.E.LTC256B.128 [R52], desc[UR6][R16.64] ;  /* 0x0000000010347fae */ /* 0x0007e2000b9a1b06 */
[C---:B------:R-:W-:Y:S02]  /*0430*/  IADD3 R6, P5, PT, R12.reuse, 0x30, RZ ;  /* 0x000000300c067810 */ /* 0x040fe40007fbe0ff */
[----:B------:R-:W-:Y:S01]  /*0440*/  MOV R112, R10 ;  /* 0x0000000a00707202 */ /* 0x000fe20000000f00 */
[----:B------:R4:W-:Y:S01]  /*0450*/  LDGSTS.E.LTC256B.128 [R53], desc[UR6][R18.64] ;  /* 0x0000000012357fae */ /* 0x0009e2000b9a1b06 */
[C---:B------:R-:W-:Y:S01]  /*0460*/  IADD3 R4, P6, PT, R12.reuse, 0x50, RZ ;  /* 0x000000500c047810 */ /* 0x040fe20007fde0ff */
[--C-:B------:R-:W-:Y:S01]  /*0470*/  IMAD.X R9, RZ, RZ, R13.reuse, P4 ;  /* 0x000000ffff097224 */ /* 0x100fe200020e060d */
[C---:B-1----:R-:W-:Y:S01]  /*0480*/  IADD3 R2, P0, PT, R12.reuse, 0x60, RZ ;  /* 0x000000600c027810 */ /* 0x042fe20007f1e0ff */
[----:B------:R-:W0:Y:S01]  /*0490*/  LDGDEPBAR ;  /* 0x00000000000079af */ /* 0x000e220000000000 */
[C---:B------:R-:W-:Y:S01]  /*04a0*/  IADD3 R72, P1, PT, R12.reuse, 0x70, RZ ;  /* 0x000000700c487810 */ /* 0x040fe20007f3e0ff */
[--C-:B------:R-:W-:Y:S01]  /*04b0*/  IMAD.X R7, RZ, RZ, R13.reuse, P5 ;  /* 0x000000ffff077224 */ /* 0x100fe200028e060d */
        /* <DEDUP_REMOVED lines=14> */
[----:B------:R-:W-:Y:S01]  /*05a0*/  IADD3 R56, P2, PT, R12, 0xf0, RZ ;  /* 0x000000f00c387810 */ /* 0x000fe20007f5e0ff */
[--C-:B------:R-:W-:Y:S01]  /*05b0*/  IMAD.X R63, RZ, RZ, R13.reuse, P6 ;  /* 0x000000ffff3f7224 */ /* 0x100fe200030e060d */
[C---:B------:R-:W-:Y:S01]  /*05c0*/  IADD3 R74, P3, PT, R10.reuse, 0x500, RZ ;  /* 0x000005000a4a7810 */ /* 0x040fe20007f7e0ff */
[--C-:B------:R-:W-:Y:S01]  /*05d0*/  IMAD.X R61, RZ, RZ, R13.reuse, P0 ;  /* 0x000000ffff3d7224 */ /* 0x100fe200000e060d */
[C---:B------:R-:W-:Y:S01]  /*05e0*/  IADD3 R76, P4, PT, R10.reuse, 0x1400, RZ ;  /* 0x000014000a4c7810 */ /* 0x040fe20007f9e0ff */
[----:B------:R-:W-:Y:S01]  /*05f0*/  IMAD.X R59, RZ, RZ, R13, P1 ;  /* 0x000000ffff3b7224 */ /* 0x000fe200008e060d */
[----:B------:R-:W-:Y:S01]  /*0600*/  IADD3 R78, P5, PT, R10, 0x1900, RZ ;  /* 0x000019000a4e7810 */ /* 0x000fe20007fbe0ff */
[----:B------:R-:W-:-:S04]  /*0610*/  DEPBAR.LE SB0, 0x0 ;  /* 0x000080000000791a */ /* 0x000fc80000000000 */
[----:B------:R-:W-:Y:S01]  /*0620*/  BAR.SYNC.DEFER_BLOCKING 0x0 ;  /* 0x0000000000007b1d */ /* 0x000fe20000010000 */
[----:B------:R-:W-:Y:S01]  /*0630*/  IMAD.X R57, RZ, RZ, R13, P2 ;  /* 0x000000ffff397224 */ /* 0x000fe200010e060d */
        /* <DEDUP_REMOVED lines=18> */
[C---:B--2---:R-:W-:Y:S01]  /*0760*/  IADD3 R14, P1, PT, R10.reuse, 0x4b00, RZ ;  /* 0x00004b000a0e7810 */ /* 0x044fe20007f3e0ff */
[--C-:B------:R-:W-:Y:S01]  /*0770*/  IMAD.X R93, RZ, RZ, R11.reuse, P5 ;  /* 0x000000ffff5d7224 */ /* 0x100fe200028e060b */
[C---:B---3--:R-:W-:Y:S01]  /*0780*/  IADD3 R16, P2, PT, R10.reuse, 0x10, RZ ;  /* 0x000000100a107810 */ /* 0x048fe20007f5e0ff */
[--C-:B------:R-:W-:Y:S01]  /*0790*/  IMAD.X R95, RZ, RZ, R11.reuse, P6 ;  /* 0x000000ffff5f7224 */ /* 0x100fe200030e060b */
[----:B------:R1:W2:Y:S01]  /*07a0*/  LDSM.16.MT88 R36, [R112] ;  /* 0x000000007024783b */ /* 0x0002a20000004000 */
[C---:B----4-:R-:W-:Y:S01]  /*07b0*/  IADD3 R18, P3, PT, R10.reuse, 0x510, RZ ;  /* 0x000005100a127810 */ /* 0x050fe20007f7e0ff */
[--C-:B------:R-:W-:Y:S01]  /*07c0*/  IMAD.X R97, RZ, RZ, R11.reuse, P0 ;  /* 0x000000ffff617224 */ /* 0x100fe200000e060b */
[C---:B------:R-:W-:Y:S01]  /*07d0*/  IADD3 R20, P4, PT, R10.reuse, 0xa10, RZ ;  /* 0x00000a100a147810 */ /* 0x040fe20007f9e0ff */
[----:B------:R1:W3:Y:S01]  /*07e0*/  LDSM.16.M88.2 R24, [R55] ;  /* 0x000000003718783b */ /* 0x0002e20000000100 */
        /* <DEDUP_REMOVED lines=26> */
[----:B------:R-:W-:-:S02]  /*0990*/  IMAD.X R105, RZ, RZ, R11, P0 ;  /* 0x000000ffff697224 */ /* 0x000fc400000e060b */
[--C-:B------:R-:W-:Y:S02]  /*09a0*/  IMAD.X R107, RZ, RZ, R11.reuse, P1 ;  /* 0x000000ffff6b7224 */ /* 0x100fe400008e060b */
[--C-:B------:R-:W-:Y:S02]  /*09b0*/  IMAD.X R109, RZ, RZ, R11.reuse, P2 ;  /* 0x000000ffff6d7224 */ /* 0x100fe400010e060b */
[----:B-1----:R-:W-:-:S07]  /*09c0*/  IMAD.X R111, RZ, RZ, R11, P3 ;  /* 0x000000ffff6f7224 */ /* 0x002fce00018e060b */
.L_x_0:
[----:B------:R-:W-:Y:S01]  /*09d0*/  VIADD R54, R54, 0x80 ;  /* 0x0000008036367836 */ /* 0x000fe20000000000 */
[----:B--234-:R-:W-:Y:S01]  /*09e0*/  HMMA.1688.F16 R42, R24, R36, R42 ;  /* 0x00000024182a723c */ /* 0x01cfe2000000002a */
[----:B------:R-:W-:Y:S01]  /*09f0*/  VIADD R47, R47, 0x80000 ;  /* 0x000800002f2f7836 */ /* 0x000fe20000000000 */
[----:B------:R-:W-:Y:S01]  /*0a00*/  MOV R113, R16 ;  /* 0x0000001000717202 */ /* 0x000fe20000000f00 */
[C---:B------:R-:W-:Y:S01]  /*0a10*/  IMAD.SHL.U32 R37, R54.reuse, 0x2, RZ ;  /* 0x0000000236257824 */ /* 0x040fe200078e00ff */
[----:B------:R-:W-:Y:S01]  /*0a20*/  MOV R118, R74 ;  /* 0x0000004a00767202 */ /* 0x000fe20000000f00 */
[----:B------:R-:W-:Y:S01]  /*0a30*/  IMAD.SHL.U32 R24, R47, 0x2, RZ ;  /* 0x000000022f187824 */ /* 0x000fe200078e00ff */
[----:B------:R-:W-:Y:S01]  /*0a40*/  UIADD3 UR4, UPT, UPT, UR4, 0x80, URZ ;  /* 0x0000008004047890 */ /* 0x000fe2000fffe0ff */
[----:B------:R-:W-:Y:S02]  /*0a50*/  LOP3.LUT R54, R54, 0x7fffff, RZ, 0xc0, !PT ;  /* 0x007fffff36367812 */ /* 0x000fe400078ec0ff */
[C---:B------:R-:W-:Y:S01]  /*0a60*/  LOP3.LUT R38, R37.reuse, 0xfffffe, RZ, 0xc0, !PT ;  /* 0x00fffffe25267812 */ /* 0x040fe200078ec0ff */
[----:B------:R-:W-:Y:S01]  /*0a70*/  VIADD R37, R37, 0x20000 ;  /* 0x0002000025257836 */ /* 0x000fe20000000000 */
[C---:B------:R-:W-:Y:S01]  /*0a80*/  LOP3.LUT R40, R24.reuse, 0xfffffe, RZ, 0xc0, !PT ;  /* 0x00fffffe18287812 */ /* 0x040fe200078ec0ff */
[----:B------:R-:W-:Y:S01]  /*0a90*/  VIADD R24, R24, 0x80000 ;  /* 0x0008000018187836 */ /* 0x000fe20000000000 */
[----:B------:R-:W-:Y:S01]  /*0aa0*/  IADD3 R38, P0, PT, R38, UR8, RZ ;  /* 0x0000000826267c10 */ /* 0x000fe2000ff1e0ff */
[----:B------:R-:W-:Y:S01]  /*0ab0*/  UISETP.GE.U32.AND UP0, UPT, UR4, 0x800, UPT ;  /* 0x000008000400788c */ /* 0x000fe2000bf06070 */
[----:B------:R-:W-:-:S02]  /*0ac0*/  IADD3 R40, P1, PT, R40, UR10, RZ ;  /* 0x0000000a28287c10 */ /* 0x000fc4000ff3e0ff */
[----:B------:R-:W-:Y:S01]  /*0ad0*/  LOP3.LUT R37, R37, 0xfffffe, RZ, 0xc0, !PT ;  /* 0x00fffffe25257812 */ /* 0x000fe200078ec0ff */
[----:B------:R-:W-:Y:S01]  /*0ae0*/  IMAD.X R39, RZ, RZ, UR9, P0 ;  /* 0x00000009ff277e24 */ /* 0x000fe200080e06ff */
[----:B------:R-:W-:Y:S01]  /*0af0*/  LOP3.LUT R24, R24, 0xfffffe, RZ, 0xc0, !PT ;  /* 0x00fffffe18187812 */ /* 0x000fe200078ec0ff */
[----:B------:R-:W-:Y:S01]  /*0b00*/  IMAD.X R41, RZ, RZ, UR11, P1 ;  /* 0x0000000bff297e24 */ /* 0x000fe200088e06ff */
[----:B------:R-:W-:Y:S02]  /*0b10*/  IADD3 R116, P0, PT, R37, UR8, RZ ;  /* 0x0000000825747c10 */ /* 0x000fe4000ff1e0ff */
[----:B------:R-:W-:Y:S01]  /*0b20*/  IADD3 R36, P1, PT, R24, UR10, RZ ;  /* 0x0000000a18247c10 */ /* 0x000fe2000ff3e0ff */
[----:B------:R-:W-:Y:S01]  /*0b30*/  @!PT LDS RZ, [RZ] ;  /* 0x00000000fffff984 */ /* 0x000fe20000000800 */
[----:B------:R-:W-:Y:S01]  /*0b40*/  @!PT LDS RZ, [RZ] ;  /* 0x00000000fffff984 */ /* 0x000fe20000000800 */
[----:B------:R-:W-:Y:S01]  /*0b50*/  @!PT LDS RZ, [RZ] ;  /* 0x00000000fffff984 */ /* 0x000fe20000000800 */
[----:B------:R-:W-:Y:S01]  /*0b60*/  LDGSTS.E.LTC256B.128 [R50], desc[UR6][R38.64] ;  /* 0x0000000026327fae */ /* 0x000fe2000b9a1b06 */
[----:B------:R-:W-:Y:S01]  /*0b70*/  LOP3.LUT R47, R47, 0x7fffff, RZ, 0xc0, !PT ;  /* 0x007fffff2f2f7812 */ /* 0x000fe200078ec0ff */
[----:B------:R-:W-:Y:S01]  /*0b80*/  IMAD.X R117, RZ, RZ, UR9, P0 ;  /* 0x00000009ff757e24 */ /* 0x000fe200080e06ff */
[----:B------:R-:W-:Y:S01]  /*0b90*/  IADD3 R114, P0, PT, R12, 0x10, RZ ;  /* 0x000000100c727810 */ /* 0x000fe20007f1e0ff */
[----:B------:R-:W-:Y:S01]  /*0ba0*/  IMAD.X R37, RZ, RZ, UR11, P1 ;  /* 0x0000000bff257e24 */ /* 0x000fe200088e06ff */
[----:B------:R1:W-:Y:S03]  /*0bb0*/  LDGSTS.E.LTC256B.128 [R51], desc[UR6][R40.64] ;  /* 0x0000000028337fae */ /* 0x0003e6000b9a1b06 */
[----:B------:R-:W-:Y:S01]  /*0bc0*/  IMAD.X R115, RZ, RZ, R13, P0 ;  /* 0x000000ffff737224 */ /* 0x000fe200000e060d */
[----:B------:R2:W-:Y:S04]  /*0bd0*/  LDGSTS.E.LTC256B.128 [R52], desc[UR6][R116.64] ;  /* 0x0000000074347fae */ /* 0x0005e8000b9a1b06 */
[----:B------:R3:W-:Y:S01]  /*0be0*/  LDGSTS.E.LTC256B.128 [R53], desc[UR6][R36.64] ;  /* 0x0000000024357fae */ /* 0x0007e2000b9a1b06 */
[----:B------:R-:W-:-:S02]  /*0bf0*/  MOV R119, R114 ;  /* 0x0000007200777202 */ /* 0x000fc40000000f00 */
[----:B------:R-:W-:Y:S01]  /*0c00*/  MOV R114, R18 ;  /* 0x0000001200727202 */ /* 0x000fe20000000f00 */
[----:B------:R-:W-:Y:S01]  /*0c10*/  LDSM.16.MT88 R113, [R113] ;  /* 0x000000007171783b */ /* 0x000fe20000004000 */
[----:B-1----:R-:W-:-:S03]  /*0c20*/  IADD3 R40, P0, PT, R10, 0xa00, RZ ;  /* 0x00000a000a287810 */ /* 0x002fc60007f1e0ff */
[----:B------:R-:W1:Y:S01]  /*0c30*/  LDSM.16.M88.2 R24, [R55] ;  /* 0x000000003718783b */ /* 0x000e620000000100 */
[----:B--2---:R-:W-:Y:S01]  /*0c40*/  MOV R117, R20 ;  /* 0x0000001400757202 */ /* 0x004fe20000000f00 */
[----:B------:R-:W-:Y:S02]  /*0c50*/  IMAD.X R41, RZ, RZ, R11, P0 ;  /* 0x000000ffff297224 */ /* 0x000fe400000e060b */
[----:B------:R-:W-:Y:S01]  /*0c60*/  LDSM.16.MT88 R118, [R118] ;  /* 0x000000007676783b */ /* 0x000fe20000004000 */
[----:B---3--:R-:W-:Y:S02]  /*0c70*/  MOV R36, R8 ;  /* 0x0000000800247202 */ /* 0x008fe40000000f00 */
[----:B------:R-:W-:Y:S01]  /*0c80*/  MOV R115, R40 ;  /* 0x0000002800737202 */ /* 0x000fe20000000f00 */
[----:B------:R-:W2:Y:S01]  /*0c90*/  LDSM.16.M88.2 R38, [R119] ;  /* 0x000000007726783b */ /* 0x000ea20000000100 */
[----:B------:R-:W-:-:S03]  /*0ca0*/  IADD3 R40, P0, PT, R10, 0xf00, RZ ;  /* 0x00000f000a287810 */ /* 0x000fc60007f1e0ff */
[----:B------:R-:W3:Y:S02]  /*0cb0*/  LDSM.16.MT88 R114, [R114] ;  /* 0x000000007272783b */ /* 0x000ee40000004000 */
[----:B------:R-:W-:Y:S02]  /*0cc0*/  IMAD.X R41, RZ, RZ, R11, P0 ;  /* 0x000000ffff297224 */ /* 0x000fe400000e060b */
[----:B------:R-:W-:Y:S03]  /*0cd0*/  LDSM.16.MT88 R115, [R115] ;  /* 0x000000007373783b */ /* 0x000fe60000004000 */
[----:B------:R-:W-:Y:S01]  /*0ce0*/  MOV R116, R40 ;  /* 0x0000002800747202 */ /* 0x000fe20000000f00 */
[----:B------:R-:W4:Y:S01]  /*0cf0*/  LDSM.16.M88.2 R36, [R36] ;  /* 0x000000002424783b */ /* 0x000f220000000100 */
[----:B------:R-:W-:-:S04]  /*0d00*/  MOV R40, R6 ;  /* 0x0000000600287202 */ /* 0x000fc80000000f00 */
[----:B------:R-:W-:Y:S04]  /*0d10*/  LDSM.16.MT88 R116, [R116] ;  /* 0x000000007474783b */ /* 0x000fe80000004000 */
[----:B------:R-:W-:Y:S01]  /*0d20*/  LDSM.16.M88.2 R40, [R40] ;  /* 0x000000002828783b */ /* 0x000fe20000000100 */
[----:B-1----:R-:W-:Y:S03]  /*0d30*/  HMMA.1688.F16 R44, R24, R113, R44 ;  /* 0x00000071182c723c */ /* 0x002fe6000000002c */
[----:B------:R-:W1:Y:S05]  /*0d40*/  LDSM.16.MT88 R113, [R117] ;  /* 0x000000007571783b */ /* 0x000e6a0000004000 */
[----:B--2---:R-:W-:-:S12]  /*0d50*/  HMMA.1688.F16 R42, R38, R118, R42 ;  /* 0x00000076262a723c */ /* 0x004fd8000000002a */
[----:B---3--:R-:W-:Y:S01]  /*0d60*/  HMMA.1688.F16 R38, R38, R114, R44 ;  /* 0x000000722626723c */ /* 0x008fe2000000002c */
[----:B------:R-:W-:Y:S02]  /*0d70*/  MOV R114, R22 ;  /* 0x0000001600727202 */ /* 0x000fe40000000f00 */
[----:B------:R-:W-:-:S04]  /*0d80*/  IADD3 R44, P0, PT, R12, 0x40, RZ ;  /* 0x000000400c2c7810 */ /* 0x000fc80007f1e0ff */
[----:B------:R-:W2:Y:S01]  /*0d90*/  LDSM.16.MT88 R114, [R114] ;  /* 0x000000007272783b */ /* 0x000ea20000004000 */
[----:B------:R-:W-:Y:S01]  /*0da0*/  IMAD.X R45, RZ, RZ, R13, P0 ;  /* 0x000000ffff2d7224 */ /* 0x000fe200000e060d */
[----:B----4-:R-:W-:Y:S01]  /*0db0*/  HMMA.1688.F16 R42, R36, R115, R42 ;  /* 0x00000073242a723c */ /* 0x010fe2000000002a */
[----:B------:R-:W-:-:S10]  /*0dc0*/  MOV R115, R14 ;  /* 0x0000000e00737202 */ /* 0x000fd40000000f00 */
[----:B-1----:R-:W-:Y:S01]  /*0dd0*/  HMMA.1688.F16 R38, R36, R113, R38 ;  /* 0x000000712426723c */ /* 0x002fe20000000026 */
[----:B------:R-:W-:Y:S02]  /*0de0*/  MOV R36, R44 ;  /* 0x0000002c00247202 */ /* 0x000fe40000000f00 */
[----:B------:R-:W-:Y:S02]  /*0df0*/  MOV R113, R76 ;  /* 0x0000004c00717202 */ /* 0x000fe40000000f00 */
[----:B------:R-:W-:Y:S02]  /*0e00*/  MOV R44, R98 ;  /* 0x00000062002c7202 */ /* 0x000fe40000000f00 */
[----:B------:R-:W-:Y:S02]  /*0e10*/  LDSM.16.M88.2 R36, [R36] ;  /* 0x000000002424783b */ /* 0x000fe40000000100 */
[C---:B------:R-:W-:Y:S01]  /*0e20*/  HMMA.1688.F16 R42, R40.reuse, R116, R42 ;  /* 0x00000074282a723c */ /* 0x040fe2000000002a */
[----:B------:R-:W-:Y:S01]  /*0e30*/  MOV R45, R100 ;  /* 0x00000064002d7202 */ /* 0x000fe20000000f00 */
[----:B------:R-:W1:Y:S04]  /*0e40*/  LDSM.16.MT88 R113, [R113] ;  /* 0x000000007171783b */ /* 0x000e680000004000 */
[----:B------:R-:W3:Y:S04]  /*0e50*/  LDSM.16.MT88 R44, [R44] ;  /* 0x000000002c2c783b */ /* 0x000ee80000004000 */
[----:B------:R-:W-:Y:S01]  /*0e60*/  LDSM.16.MT88 R45, [R45] ;  /* 0x000000002d2d783b */ /* 0x000fe20000004000 */
[----:B--2---:R-:W-:Y:S01]  /*0e70*/  HMMA.1688.F16 R40, R40, R114, R38 ;  /* 0x000000722828723c */ /* 0x004fe20000000026 */
[----:B------:R-:W-:-:S02]  /*0e80*/  MOV R114, R78 ;  /* 0x0000004e00727202 */ /* 0x000fc40000000f00 */
[----:B------:R-:W-:-:S04]  /*0e90*/  MOV R38, R4 ;  /* 0x0000000400267202 */ /* 0x000fc80000000f00 */
[----:B------:R-:W-:Y:S04]  /*0ea0*/  LDSM.16.MT88 R114, [R114] ;  /* 0x000000007272783b */ /* 0x000fe80000004000 */
[----:B------:R-:W2:Y:S01]  /*0eb0*/  LDSM.16.M88.2 R38, [R38] ;  /* 0x000000002626783b */ /* 0x000ea20000000100 */
[----:B-1----:R-:W-:Y:S01]  /*0ec0*/  HMMA.1688.F16 R42, R36, R113, R42 ;  /* 0x00000071242a723c */ /* 0x002fe2000000002a */
[----:B------:R-:W-:-:S06]  /*0ed0*/  MOV R113, R80 ;  /* 0x0000005000717202 */ /* 0x000fcc0000000f00 */
[----:B------:R-:W-:Y:S01]  /*0ee0*/  LDSM.16.MT88 R113, [R113] ;  /* 0x000000007171783b */ /* 0x000fe20000004000 */
[----:B---3--:R-:W-:Y:S01]  /*0ef0*/  HMMA.1688.F16 R40, R36, R44, R40 ;  /* 0x0000002c2428723c */ /* 0x008fe20000000028 */
[----:B------:R-:W-:Y:S02]  /*0f00*/  MOV R36, R2 ;  /* 0x0000000200247202 */ /* 0x000fe40000000f00 */
[----:B------:R-:W-:-:S04]  /*0f10*/  MOV R44, R26 ;  /* 0x0000001a002c7202 */ /* 0x000fc80000000f00 */
[----:B------:R-:W1:Y:S04]  /*0f20*/  LDSM.16.M88.2 R36, [R36] ;  /* 0x000000002424783b */ /* 0x000e680000000100 */
[----:B------:R-:W3:Y:S01]  /*0f30*/  LDSM.16.MT88 R44, [R44] ;  /* 0x000000002c2c783b */ /* 0x000ee20000004000 */
[----:B--2---:R-:W-:Y:S01]  /*0f40*/  HMMA.1688.F16 R42, R38, R114, R42 ;  /* 0x00000072262a723c */ /* 0x004fe2000000002a */
[----:B------:R-:W-:-:S06]  /*0f50*/  MOV R114, R82 ;  /* 0x0000005200727202 */ /* 0x000fcc0000000f00 */
[----:B------:R-:W-:Y:S01]  /*0f60*/  LDSM.16.MT88 R114, [R114] ;  /* 0x000000007272783b */ /* 0x000fe20000004000 */
[----:B------:R-:W-:Y:S01]  /*0f70*/  HMMA.1688.F16 R40, R38, R45, R40 ;  /* 0x0000002d2628723c */ /* 0x000fe20000000028 */
[----:B------:R-:W-:Y:S02]  /*0f80*/  MOV R38, R72 ;  /* 0x0000004800267202 */ /* 0x000fe40000000f00 */
[----:B------:R-:W-:-:S04]  /*0f90*/  MOV R45, R28 ;  /* 0x0000001c002d7202 */ /* 0x000fc80000000f00 */
[----:B------:R-:W2:Y:S04]  /*0fa0*/  LDSM.16.M88.2 R38, [R38] ;  /* 0x000000002626783b */ /* 0x000ea80000000100 */
[----:B------:R-:W4:Y:S01]  /*0fb0*/  LDSM.16.MT88 R45, [R45] ;  /* 0x000000002d2d783b */ /* 0x000f220000004000 */
        /* <DEDUP_REMOVED lines=11> */
[----:B----4-:R-:W-:Y:S01]  /*1070*/  HMMA.1688.F16 R40, R38, R45, R40 ;  /* 0x0000002d2628723c */ /* 0x010fe20000000028 */
        /* <DEDUP_REMOVED lines=49> */
[----:B------:R-:W-:Y:S04]  /*1390*/  LDSM.16.MT88 R45, [R115] ;  /* 0x00000000732d783b */ /* 0x000fe80000004000 */
[----:B------:R-:W2:Y:S05]  /*13a0*/  LDSM.16.M88.2 R38, [R38] ;  /* 0x000000002626783b */ /* 0x000eaa0000000100 */
[C---:B-1----:R-:W-:Y:S08]  /*13b0*/  HMMA.1688.F16 R42, R36.reuse, R113, R42 ;  /* 0x00000071242a723c */ /* 0x042ff0000000002a */
[----:B---3--:R-:W-:Y:S01]  /*13c0*/  HMMA.1688.F16 R40, R36, R44, R40 ;  /* 0x0000002c2428723c */ /* 0x008fe20000000028 */
[----:B------:R1:W4:Y:S11]  /*13d0*/  LDSM.16.MT88 R36, [R112] ;  /* 0x000000007024783b */ /* 0x0003360000004000 */
[C---:B--2---:R-:W-:Y:S08]  /*13e0*/  HMMA.1688.F16 R42, R38.reuse, R45, R42 ;  /* 0x0000002d262a723c */ /* 0x044ff0000000002a */
[----:B------:R-:W-:Y:S01]  /*13f0*/  HMMA.1688.F16 R44, R38, R114, R40 ;  /* 0x00000072262c723c */ /* 0x000fe20000000028 */
[----:B------:R-:W-:-:S04]  /*1400*/  NOP ;  /* 0x0000000000007918 */ /* 0x000fc80000000000 */
[----:B-1----:R-:W-:-:S15]  /*1410*/  BRA.U !UP0, `(.L_x_0) ;  /* 0xfffffff5086c7547 */ /* 0x002fde000b83ffff */
[----:B------:R-:W1:Y:S01]  /*1420*/  LDC R4, c[0x0][0x3a4] ;  /* 0x0000e900ff047b82 */ /* 0x000e620000000800 */
[----:B------:R-:W-:Y:S01]  /*1430*/  SHF.R.U32.HI R5, RZ, 0x5, R0 ;  /* 0x00000005ff057819 */ /* 0x000fe20000011600 */
[C---:B------:R-:W-:Y:S02]  /*1440*/  IMAD.SHL.U32 R2, R0.reuse, 0x400, RZ ;  /* 0x0000040000027824 */ /* 0x040fe400078e00ff */
[----:B------:R-:W-:Y:S02]  /*1450*/  IMAD.SHL.U32 R3, R0, 0x2, RZ ;  /* 0x0000000200037824 */ /* 0x000fe400078e00ff */
[----:B------:R-:W-:Y:S01]  /*1460*/  IMAD R49, R46, 0x40000, R49 ;  /* 0x000400002e317824 */ /* 0x000fe200078e0231 */
[----:B------:R-:W-:Y:S01]  /*1470*/  LOP3.LUT R2, R2, 0x7000, RZ, 0xc0, !PT ;  /* 0x0000700002027812 */ /* 0x000fe200078ec0ff */
[----:B------:R-:W2:Y:S01]  /*1480*/  LDC.64 R6, c[0x0][0x398] ;  /* 0x0000e600ff067b82 */ /* 0x000ea20000000a00 */
[----:B------:R-:W-:Y:S01]  /*1490*/  IMAD.U32 R0, R5, 0x10000, RZ ;  /* 0x0001000005007824 */ /* 0x000fe200078e00ff */
[----:B------:R-:W-:-:S02]  /*14a0*/  LOP3.LUT R3, R3, 0x6, RZ, 0xc0, !PT ;  /* 0x0000000603037812 */ /* 0x000fc400078ec0ff */
[----:B------:R-:W-:Y:S02]  /*14b0*/  IADD3 R2, PT, PT, R2, R49, R48 ;  /* 0x0000003102027210 */ /* 0x000fe40007ffe030 */
[----:B------:R-:W-:-:S04]  /*14c0*/  LOP3.LUT R0, R0, 0x30000, RZ, 0xc0, !PT ;  /* 0x0003000000007812 */ /* 0x000fc800078ec0ff */
[----:B------:R-:W-:-:S05]  /*14d0*/  IADD3 R3, PT, PT, R0, R2, R3 ;  /* 0x0000000200037210 */ /* 0x000fca0007ffe003 */
[----:B-1----:R-:W-:-:S04]  /*14e0*/  IMAD R5, R4, 0x8, R3 ;  /* 0x0000000804057824 */ /* 0x002fc800078e0203 */
[----:B------:R-:W-:Y:S02]  /*14f0*/  VIADD R9, R5, 0x8 ;  /* 0x0000000805097836 */ /* 0x000fe40000000000 */
[----:B--2---:R-:W-:-:S04]  /*1500*/  IMAD.WIDE.U32 R2, R3, 0x2, R6 ;  /* 0x0000000203027825 */ /* 0x004fc800078e0006 */
[--C-:B------:R-:W-:Y:S01]  /*1510*/  IMAD.WIDE.U32 R4, R5, 0x2, R6.reuse ;  /* 0x0000000205047825 */ /* 0x100fe200078e0006 */
[----:B------:R-:W-:Y:S03]  /*1520*/  STG.E desc[UR6][R2.64], R42 ;  /* 0x0000002a02007986 */ /* 0x000fe6000c101906 */
[----:B------:R-:W-:Y:S01]  /*1530*/  IMAD.WIDE.U32 R6, R9, 0x2, R6 ;  /* 0x0000000209067825 */ /* 0x000fe200078e0006 */
[----:B------:R-:W-:Y:S04]  /*1540*/  STG.E desc[UR6][R4.64], R43 ;  /* 0x0000002b04007986 */ /* 0x000fe8000c101906 */
[----:B------:R-:W-:Y:S04]  /*1550*/  STG.E desc[UR6][R2.64+0x10], R44 ;  /* 0x0000102c02007986 */ /* 0x000fe8000c101906 */
[----:B------:R-:W-:Y:S01]  /*1560*/  STG.E desc[UR6][R6.64], R45 ;  /* 0x0000002d06007986 */ /* 0x000fe2000c101906 */
[----:B------:R-:W-:Y:S05]  /*1570*/  EXIT ;  /* 0x000000000000794d */ /* 0x000fea0003800000 */
.L_x_1:
[----:B------:R-:W-:-:S00]  /*1580*/  BRA `(.L_x_1) ;  /* 0xfffffffc00fc7947 */ /* 0x000fc0000383ffff */
[----:B------:R-:W-:-:S00]  /*1590*/  NOP ;  /* 0x0000000000007918 */ /* 0x000fc00000000000 */
        /* <DEDUP_REMOVED lines=14> */
.L_x_2:


//--------------------- .nv.shared._Z30ada_hgemm_m64n64k128_fp16_sm89P6__halfS0_S0_S0_jjj --------------------------
	.section	.nv.shared._Z30ada_hgemm_m64n64k128_fp16_sm89P6__halfS0_S0_S0_jjj,"aw",@nobits
	.sectionflags	@""
	.align	16
	.zero		1024


//--------------------- .nv.shared.reserved.0     --------------------------
	.section	.nv.shared.reserved.0,"aw",@nobits
	.weak		__nv_reservedSMEM_offset_0_alias
	.size		__nv_reservedSMEM_offset_0_alias, 0, 64
	.other		__nv_reservedSMEM_offset_0_alias,@"STO_CUDA_RESERVED_SHARED STV_DEFAULT"
__nv_reservedSMEM_offset_0_alias:
	.zero		0
	.zero		64


//--------------------- .nv.constant0._Z30ada_hgemm_m64n64k128_fp16_sm89P6__halfS0_S0_S0_jjj --------------------------
	.section	.nv.constant0._Z30ada_hgemm_m64n64k128_fp16_sm89P6__halfS0_S0_S0_jjj,"a",@progbits
	.sectionflags	@""
	.align	4
.nv.constant0._Z30ada_hgemm_m64n64k128_fp16_sm89P6__halfS0_S0_S0_jjj:
	.zero		940


//--------------------- SYMBOLS --------------------------

	.type		.nv.reservedSmem.offset0,@object
	.size		.nv.reservedSmem.offset0,0x4
	.type		.nv.reservedSmem.cap,@object
	.size		.nv.reservedSmem.cap,0x4
